//
// Generated by NVIDIA NVVM Compiler
//
// Compiler Build ID: CL-36424714
// Cuda compilation tools, release 13.0, V13.0.88
// Based on NVVM 20.0.0
//

.version 9.0
.target sm_100
.address_size 64

	// .globl	_Z9gpu_adderPfS_S_i

.visible .entry _Z9gpu_adderPfS_S_i(
	.param .u64 .ptr .align 1 _Z9gpu_adderPfS_S_i_param_0,
	.param .u64 .ptr .align 1 _Z9gpu_adderPfS_S_i_param_1,
	.param .u64 .ptr .align 1 _Z9gpu_adderPfS_S_i_param_2,
	.param .u32 _Z9gpu_adderPfS_S_i_param_3
)
{
	.reg .pred 	%p<10>;
	.reg .b32 	%r<23>;
	.reg .b32 	%f<88>;
	.reg .b64 	%rd<40>;

	ld.param.u64 	%rd22, [_Z9gpu_adderPfS_S_i_param_0];
	ld.param.u64 	%rd23, [_Z9gpu_adderPfS_S_i_param_1];
	ld.param.u64 	%rd24, [_Z9gpu_adderPfS_S_i_param_2];
	ld.param.u32 	%r16, [_Z9gpu_adderPfS_S_i_param_3];
	cvta.to.global.u64 	%rd1, %rd22;
	cvta.to.global.u64 	%rd2, %rd24;
	cvta.to.global.u64 	%rd3, %rd23;
	setp.lt.s32 	%p1, %r16, 1;
	@%p1 bra 	$L__BB0_13;
	and.b32  	%r1, %r16, 15;
	setp.lt.u32 	%p2, %r16, 16;
	mov.b32 	%r20, 0;
	@%p2 bra 	$L__BB0_4;
	and.b32  	%r20, %r16, 2147483632;
	neg.s32 	%r18, %r20;
	add.s64 	%rd36, %rd3, 32;
	add.s64 	%rd35, %rd2, 32;
	add.s64 	%rd34, %rd1, 32;
$L__BB0_3:
	.pragma "nounroll";
	ld.global.f32 	%f1, [%rd36+-32];
	ld.global.f32 	%f2, [%rd35+-32];
	add.f32 	%f3, %f1, %f2;
	st.global.f32 	[%rd34+-32], %f3;
	ld.global.f32 	%f4, [%rd36+-28];
	ld.global.f32 	%f5, [%rd35+-28];
	add.f32 	%f6, %f4, %f5;
	st.global.f32 	[%rd34+-28], %f6;
	ld.global.f32 	%f7, [%rd36+-24];
	ld.global.f32 	%f8, [%rd35+-24];
	add.f32 	%f9, %f7, %f8;
	st.global.f32 	[%rd34+-24], %f9;
	ld.global.f32 	%f10, [%rd36+-20];
	ld.global.f32 	%f11, [%rd35+-20];
	add.f32 	%f12, %f10, %f11;
	st.global.f32 	[%rd34+-20], %f12;
	ld.global.f32 	%f13, [%rd36+-16];
	ld.global.f32 	%f14, [%rd35+-16];
	add.f32 	%f15, %f13, %f14;
	st.global.f32 	[%rd34+-16], %f15;
	ld.global.f32 	%f16, [%rd36+-12];
	ld.global.f32 	%f17, [%rd35+-12];
	add.f32 	%f18, %f16, %f17;
	st.global.f32 	[%rd34+-12], %f18;
	ld.global.f32 	%f19, [%rd36+-8];
	ld.global.f32 	%f20, [%rd35+-8];
	add.f32 	%f21, %f19, %f20;
	st.global.f32 	[%rd34+-8], %f21;
	ld.global.f32 	%f22, [%rd36+-4];
	ld.global.f32 	%f23, [%rd35+-4];
	add.f32 	%f24, %f22, %f23;
	st.global.f32 	[%rd34+-4], %f24;
	ld.global.f32 	%f25, [%rd36];
	ld.global.f32 	%f26, [%rd35];
	add.f32 	%f27, %f25, %f26;
	st.global.f32 	[%rd34], %f27;
	ld.global.f32 	%f28, [%rd36+4];
	ld.global.f32 	%f29, [%rd35+4];
	add.f32 	%f30, %f28, %f29;
	st.global.f32 	[%rd34+4], %f30;
	ld.global.f32 	%f31, [%rd36+8];
	ld.global.f32 	%f32, [%rd35+8];
	add.f32 	%f33, %f31, %f32;
	st.global.f32 	[%rd34+8], %f33;
	ld.global.f32 	%f34, [%rd36+12];
	ld.global.f32 	%f35, [%rd35+12];
	add.f32 	%f36, %f34, %f35;
	st.global.f32 	[%rd34+12], %f36;
	ld.global.f32 	%f37, [%rd36+16];
	ld.global.f32 	%f38, [%rd35+16];
	add.f32 	%f39, %f37, %f38;
	st.global.f32 	[%rd34+16], %f39;
	ld.global.f32 	%f40, [%rd36+20];
	ld.global.f32 	%f41, [%rd35+20];
	add.f32 	%f42, %f40, %f41;
	st.global.f32 	[%rd34+20], %f42;
	ld.global.f32 	%f43, [%rd36+24];
	ld.global.f32 	%f44, [%rd35+24];
	add.f32 	%f45, %f43, %f44;
	st.global.f32 	[%rd34+24], %f45;
	ld.global.f32 	%f46, [%rd36+28];
	ld.global.f32 	%f47, [%rd35+28];
	add.f32 	%f48, %f46, %f47;
	st.global.f32 	[%rd34+28], %f48;
	add.s32 	%r18, %r18, 16;
	add.s64 	%rd36, %rd36, 64;
	add.s64 	%rd35, %rd35, 64;
	add.s64 	%rd34, %rd34, 64;
	setp.ne.s32 	%p3, %r18, 0;
	@%p3 bra 	$L__BB0_3;
$L__BB0_4:
	setp.eq.s32 	%p4, %r1, 0;
	@%p4 bra 	$L__BB0_13;
	and.b32  	%r7, %r16, 7;
	setp.lt.u32 	%p5, %r1, 8;
	@%p5 bra 	$L__BB0_7;
	mul.wide.u32 	%rd25, %r20, 4;
	add.s64 	%rd26, %rd3, %rd25;
	ld.global.f32 	%f49, [%rd26];
	add.s64 	%rd27, %rd2, %rd25;
	ld.global.f32 	%f50, [%rd27];
	add.f32 	%f51, %f49, %f50;
	add.s64 	%rd28, %rd1, %rd25;
	st.global.f32 	[%rd28], %f51;
	ld.global.f32 	%f52, [%rd26+4];
	ld.global.f32 	%f53, [%rd27+4];
	add.f32 	%f54, %f52, %f53;
	st.global.f32 	[%rd28+4], %f54;
	ld.global.f32 	%f55, [%rd26+8];
	ld.global.f32 	%f56, [%rd27+8];
	add.f32 	%f57, %f55, %f56;
	st.global.f32 	[%rd28+8], %f57;
	ld.global.f32 	%f58, [%rd26+12];
	ld.global.f32 	%f59, [%rd27+12];
	add.f32 	%f60, %f58, %f59;
	st.global.f32 	[%rd28+12], %f60;
	ld.global.f32 	%f61, [%rd26+16];
	ld.global.f32 	%f62, [%rd27+16];
	add.f32 	%f63, %f61, %f62;
	st.global.f32 	[%rd28+16], %f63;
	ld.global.f32 	%f64, [%rd26+20];
	ld.global.f32 	%f65, [%rd27+20];
	add.f32 	%f66, %f64, %f65;
	st.global.f32 	[%rd28+20], %f66;
	ld.global.f32 	%f67, [%rd26+24];
	ld.global.f32 	%f68, [%rd27+24];
	add.f32 	%f69, %f67, %f68;
	st.global.f32 	[%rd28+24], %f69;
	ld.global.f32 	%f70, [%rd26+28];
	ld.global.f32 	%f71, [%rd27+28];
	add.f32 	%f72, %f70, %f71;
	st.global.f32 	[%rd28+28], %f72;
	add.s32 	%r20, %r20, 8;
$L__BB0_7:
	setp.eq.s32 	%p6, %r7, 0;
	@%p6 bra 	$L__BB0_13;
	and.b32  	%r10, %r16, 3;
	setp.lt.u32 	%p7, %r7, 4;
	@%p7 bra 	$L__BB0_10;
	mul.wide.u32 	%rd29, %r20, 4;
	add.s64 	%rd30, %rd3, %rd29;
	ld.global.f32 	%f73, [%rd30];
	add.s64 	%rd31, %rd2, %rd29;
	ld.global.f32 	%f74, [%rd31];
	add.f32 	%f75, %f73, %f74;
	add.s64 	%rd32, %rd1, %rd29;
	st.global.f32 	[%rd32], %f75;
	ld.global.f32 	%f76, [%rd30+4];
	ld.global.f32 	%f77, [%rd31+4];
	add.f32 	%f78, %f76, %f77;
	st.global.f32 	[%rd32+4], %f78;
	ld.global.f32 	%f79, [%rd30+8];
	ld.global.f32 	%f80, [%rd31+8];
	add.f32 	%f81, %f79, %f80;
	st.global.f32 	[%rd32+8], %f81;
	ld.global.f32 	%f82, [%rd30+12];
	ld.global.f32 	%f83, [%rd31+12];
	add.f32 	%f84, %f82, %f83;
	st.global.f32 	[%rd32+12], %f84;
	add.s32 	%r20, %r20, 4;
$L__BB0_10:
	setp.eq.s32 	%p8, %r10, 0;
	@%p8 bra 	$L__BB0_13;
	mul.wide.u32 	%rd33, %r20, 4;
	add.s64 	%rd39, %rd1, %rd33;
	add.s64 	%rd38, %rd2, %rd33;
	add.s64 	%rd37, %rd3, %rd33;
	neg.s32 	%r22, %r10;
$L__BB0_12:
	.pragma "nounroll";
	ld.global.f32 	%f85, [%rd37];
	ld.global.f32 	%f86, [%rd38];
	add.f32 	%f87, %f85, %f86;
	st.global.f32 	[%rd39], %f87;
	add.s64 	%rd39, %rd39, 4;
	add.s64 	%rd38, %rd38, 4;
	add.s64 	%rd37, %rd37, 4;
	add.s32 	%r22, %r22, 1;
	setp.ne.s32 	%p9, %r22, 0;
	@%p9 bra 	$L__BB0_12;
$L__BB0_13:
	ret;

}
	// .globl	_Z18gpu_adder_parallelPfS_S_
.visible .entry _Z18gpu_adder_parallelPfS_S_(
	.param .u64 .ptr .align 1 _Z18gpu_adder_parallelPfS_S__param_0,
	.param .u64 .ptr .align 1 _Z18gpu_adder_parallelPfS_S__param_1,
	.param .u64 .ptr .align 1 _Z18gpu_adder_parallelPfS_S__param_2
)
{
	.reg .b32 	%r<5>;
	.reg .b32 	%f<4>;
	.reg .b64 	%rd<11>;

	ld.param.u64 	%rd1, [_Z18gpu_adder_parallelPfS_S__param_0];
	ld.param.u64 	%rd2, [_Z18gpu_adder_parallelPfS_S__param_1];
	ld.param.u64 	%rd3, [_Z18gpu_adder_parallelPfS_S__param_2];
	cvta.to.global.u64 	%rd4, %rd1;
	cvta.to.global.u64 	%rd5, %rd3;
	cvta.to.global.u64 	%rd6, %rd2;
	mov.u32 	%r1, %ctaid.x;
	mov.u32 	%r2, %ntid.x;
	mov.u32 	%r3, %tid.x;
	mad.lo.s32 	%r4, %r1, %r2, %r3;
	mul.wide.s32 	%rd7, %r4, 4;
	add.s64 	%rd8, %rd6, %rd7;
	ld.global.f32 	%f1, [%rd8];
	add.s64 	%rd9, %rd5, %rd7;
	ld.global.f32 	%f2, [%rd9];
	add.f32 	%f3, %f1, %f2;
	add.s64 	%rd10, %rd4, %rd7;
	st.global.f32 	[%rd10], %f3;
	ret;

}


// ===== COMPILED SASS (sm_100) =====

	.target	sm_100

	.elftype	@"ET_EXEC"


//--------------------- .note.nv.tkinfo           --------------------------
	.section	.note.nv.tkinfo,"",@"SHT_NOTE"
	.sectionflags	@"SHF_NOTE_NV_TKINFO"
	.tkinfo
        /*0018*/ 	.word	0x00000002
        /*0030*/ 	.string	""
        /*0030*/ 	.string	"ptxas"
        /*0030*/ 	.string	"Cuda compilation tools, release 13.0, V13.0.88"
        /*0030*/ 	.string	"Build cuda_13.0.r13.0/compiler.36424714_0"
        /*0030*/ 	.string	"-arch sm_100 -m 64 "



//--------------------- .note.nv.cuinfo           --------------------------
	.section	.note.nv.cuinfo,"",@"SHT_NOTE"
	.sectionflags	@"SHF_NOTE_NV_CUINFO"
        /*0018*/ 	.short	0x0002
        /*001a*/ 	.short	0x0064
        /*001c*/ 	.short	0x0082
	.zero		2


//--------------------- .nv.info                  --------------------------
	.section	.nv.info,"",@"SHT_CUDA_INFO"
	.align	4


	//----- nvinfo : EIATTR_REGCOUNT
	.align		4
        /*0000*/ 	.byte	0x04, 0x2f
        /*0002*/ 	.short	(.L_1 - .L_0)
	.align		4
.L_0:
        /*0004*/ 	.word	index@(_Z9gpu_adderPfS_S_i)
        /*0008*/ 	.word	0x00000014


	//----- nvinfo : EIATTR_FRAME_SIZE
	.align		4
.L_1:
        /*000c*/ 	.byte	0x04, 0x11
        /*000e*/ 	.short	(.L_3 - .L_2)
	.align		4
.L_2:
        /*0010*/ 	.word	index@(_Z9gpu_adderPfS_S_i)
        /*0014*/ 	.word	0x00000000


	//----- nvinfo : EIATTR_REGCOUNT
	.align		4
.L_3:
        /*0018*/ 	.byte	0x04, 0x2f
        /*001a*/ 	.short	(.L_5 - .L_4)
	.align		4
.L_4:
        /*001c*/ 	.word	index@(_Z18gpu_adder_parallelPfS_S_)
        /*0020*/ 	.word	0x0000000c


	//----- nvinfo : EIATTR_FRAME_SIZE
	.align		4
.L_5:
        /*0024*/ 	.byte	0x04, 0x11
        /*0026*/ 	.short	(.L_7 - .L_6)
	.align		4
.L_6:
        /*0028*/ 	.word	index@(_Z18gpu_adder_parallelPfS_S_)
        /*002c*/ 	.word	0x00000000


	//----- nvinfo : EIATTR_MIN_STACK_SIZE
	.align		4
.L_7:
        /*0030*/ 	.byte	0x04, 0x12
        /*0032*/ 	.short	(.L_9 - .L_8)
	.align		4
.L_8:
        /*0034*/ 	.word	index@(_Z18gpu_adder_parallelPfS_S_)
        /*0038*/ 	.word	0x00000000


	//----- nvinfo : EIATTR_MIN_STACK_SIZE
	.align		4
.L_9:
        /*003c*/ 	.byte	0x04, 0x12
        /*003e*/ 	.short	(.L_11 - .L_10)
	.align		4
.L_10:
        /*0040*/ 	.word	index@(_Z9gpu_adderPfS_S_i)
        /*0044*/ 	.word	0x00000000
.L_11:


//--------------------- .nv.compat                --------------------------
	.section	.nv.compat,"",@"SHT_CUDA_COMPAT_INFO"
	.align	4
        /*0000*/ 	.byte	0x02, 0x09, 0x00, 0x00, 0x02, 0x02, 0x01, 0x00, 0x02, 0x05, 0x05, 0x00, 0x03, 0x07, 0x01, 0x01
        /*0010*/ 	.byte	0x02, 0x03, 0x00, 0x00, 0x02, 0x06, 0x01, 0x00, 0x04, 0x0b, 0x08, 0x00, 0x09, 0x00, 0x00, 0x00
        /*0020*/ 	.byte	0x00, 0x00, 0x00, 0x00


//--------------------- .nv.info._Z18gpu_adder_parallelPfS_S_ --------------------------
	.section	.nv.info._Z18gpu_adder_parallelPfS_S_,"",@"SHT_CUDA_INFO"
	.sectionflags	@""
	.align	4


	//----- nvinfo : EIATTR_CUDA_API_VERSION
	.align		4
        /*0000*/ 	.byte	0x04, 0x37
        /*0002*/ 	.short	(.L_13 - .L_12)
.L_12:
        /*0004*/ 	.word	0x00000082


	//----- nvinfo : EIATTR_KPARAM_INFO
	.align		4
.L_13:
        /*0008*/ 	.byte	0x04, 0x17
        /*000a*/ 	.short	(.L_15 - .L_14)
.L_14:
        /*000c*/ 	.word	0x00000000
        /*0010*/ 	.short	0x0002
        /*0012*/ 	.short	0x0010
        /*0014*/ 	.byte	0x00, 0xf5, 0x21, 0x00


	//----- nvinfo : EIATTR_KPARAM_INFO
	.align		4
.L_15:
        /*0018*/ 	.byte	0x04, 0x17
        /*001a*/ 	.short	(.L_17 - .L_16)
.L_16:
        /*001c*/ 	.word	0x00000000
        /*0020*/ 	.short	0x0001
        /*0022*/ 	.short	0x0008
        /*0024*/ 	.byte	0x00, 0xf5, 0x21, 0x00


	//----- nvinfo : EIATTR_KPARAM_INFO
	.align		4
.L_17:
        /*0028*/ 	.byte	0x04, 0x17
        /*002a*/ 	.short	(.L_19 - .L_18)
.L_18:
        /*002c*/ 	.word	0x00000000
        /*0030*/ 	.short	0x0000
        /*0032*/ 	.short	0x0000
        /*0034*/ 	.byte	0x00, 0xf5, 0x21, 0x00


	//----- nvinfo : EIATTR_SPARSE_MMA_MASK
	.align		4
.L_19:
        /*0038*/ 	.byte	0x03, 0x50
        /*003a*/ 	.short	0x0000


	//----- nvinfo : EIATTR_MAXREG_COUNT
	.align		4
        /*003c*/ 	.byte	0x03, 0x1b
        /*003e*/ 	.short	0x00ff


	//----- nvinfo : EIATTR_MERCURY_ISA_VERSION
	.align		4
        /*0040*/ 	.byte	0x03, 0x5f
        /*0042*/ 	.short	0x0101


	//----- nvinfo : EIATTR_VRC_CTA_INIT_COUNT
	.align		4
        /*0044*/ 	.byte	0x02, 0x4a
	.zero		1
	.zero		1


	//----- nvinfo : EIATTR_EXIT_INSTR_OFFSETS
	.align		4
        /*0048*/ 	.byte	0x04, 0x1c
        /*004a*/ 	.short	(.L_21 - .L_20)


	//   ....[0]....
.L_20:
        /*004c*/ 	.word	0x00000100


	//----- nvinfo : EIATTR_CBANK_PARAM_SIZE
	.align		4
.L_21:
        /*0050*/ 	.byte	0x03, 0x19
        /*0052*/ 	.short	0x0018


	//----- nvinfo : EIATTR_PARAM_CBANK
	.align		4
        /*0054*/ 	.byte	0x04, 0x0a
        /*0056*/ 	.short	(.L_23 - .L_22)
	.align		4
.L_22:
        /*0058*/ 	.word	index@(.nv.constant0._Z18gpu_adder_parallelPfS_S_)
        /*005c*/ 	.short	0x0380
        /*005e*/ 	.short	0x0018


	//----- nvinfo : EIATTR_SW_WAR
	.align		4
.L_23:
        /*0060*/ 	.byte	0x04, 0x36
        /*0062*/ 	.short	(.L_25 - .L_24)
.L_24:
        /*0064*/ 	.word	0x00000008
.L_25:


//--------------------- .nv.info._Z9gpu_adderPfS_S_i --------------------------
	.section	.nv.info._Z9gpu_adderPfS_S_i,"",@"SHT_CUDA_INFO"
	.sectionflags	@""
	.align	4


	//----- nvinfo : EIATTR_CUDA_API_VERSION
	.align		4
        /*0000*/ 	.byte	0x04, 0x37
        /*0002*/ 	.short	(.L_27 - .L_26)
.L_26:
        /*0004*/ 	.word	0x00000082


	//----- nvinfo : EIATTR_KPARAM_INFO
	.align		4
.L_27:
        /*0008*/ 	.byte	0x04, 0x17
        /*000a*/ 	.short	(.L_29 - .L_28)
.L_28:
        /*000c*/ 	.word	0x00000000
        /*0010*/ 	.short	0x0003
        /*0012*/ 	.short	0x0018
        /*0014*/ 	.byte	0x00, 0xf0, 0x11, 0x00


	//----- nvinfo : EIATTR_KPARAM_INFO
	.align		4
.L_29:
        /*0018*/ 	.byte	0x04, 0x17
        /*001a*/ 	.short	(.L_31 - .L_30)
.L_30:
        /*001c*/ 	.word	0x00000000
        /*0020*/ 	.short	0x0002
        /*0022*/ 	.short	0x0010
        /*0024*/ 	.byte	0x00, 0xf5, 0x21, 0x00


	//----- nvinfo : EIATTR_KPARAM_INFO
	.align		4
.L_31:
        /*0028*/ 	.byte	0x04, 0x17
        /*002a*/ 	.short	(.L_33 - .L_32)
.L_32:
        /*002c*/ 	.word	0x00000000
        /*0030*/ 	.short	0x0001
        /*0032*/ 	.short	0x0008
        /*0034*/ 	.byte	0x00, 0xf5, 0x21, 0x00


	//----- nvinfo : EIATTR_KPARAM_INFO
	.align		4
.L_33:
        /*0038*/ 	.byte	0x04, 0x17
        /*003a*/ 	.short	(.L_35 - .L_34)
.L_34:
        /*003c*/ 	.word	0x00000000
        /*0040*/ 	.short	0x0000
        /*0042*/ 	.short	0x0000
        /*0044*/ 	.byte	0x00, 0xf5, 0x21, 0x00


	//----- nvinfo : EIATTR_SPARSE_MMA_MASK
	.align		4
.L_35:
        /*0048*/ 	.byte	0x03, 0x50
        /*004a*/ 	.short	0x0000


	//----- nvinfo : EIATTR_MAXREG_COUNT
	.align		4
        /*004c*/ 	.byte	0x03, 0x1b
        /*004e*/ 	.short	0x00ff


	//----- nvinfo : EIATTR_MERCURY_ISA_VERSION
	.align		4
        /*0050*/ 	.byte	0x03, 0x5f
        /*0052*/ 	.short	0x0101


	//----- nvinfo : EIATTR_VRC_CTA_INIT_COUNT
	.align		4
        /*0054*/ 	.byte	0x02, 0x4a
	.zero		1
	.zero		1


	//----- nvinfo : EIATTR_EXIT_INSTR_OFFSETS
	.align		4
        /*0058*/ 	.byte	0x04, 0x1c
        /*005a*/ 	.short	(.L_37 - .L_36)


	//   ....[0]....
.L_36:
        /*005c*/ 	.word	0x00000030


	//   ....[1]....
        /*0060*/ 	.word	0x00000680


	//   ....[2]....
        /*0064*/ 	.word	0x00000940


	//   ....[3]....
        /*0068*/ 	.word	0x00000b00


	//   ....[4]....
        /*006c*/ 	.word	0x00000ce0


	//----- nvinfo : EIATTR_CBANK_PARAM_SIZE
	.align		4
.L_37:
        /*0070*/ 	.byte	0x03, 0x19
        /*0072*/ 	.short	0x001c


	//----- nvinfo : EIATTR_PARAM_CBANK
	.align		4
        /*0074*/ 	.byte	0x04, 0x0a
        /*0076*/ 	.short	(.L_39 - .L_38)
	.align		4
.L_38:
        /*0078*/ 	.word	index@(.nv.constant0._Z9gpu_adderPfS_S_i)
        /*007c*/ 	.short	0x0380
        /*007e*/ 	.short	0x001c


	//----- nvinfo : EIATTR_SW_WAR
	.align		4
.L_39:
        /*0080*/ 	.byte	0x04, 0x36
        /*0082*/ 	.short	(.L_41 - .L_40)
.L_40:
        /*0084*/ 	.word	0x00000008
.L_41:


//--------------------- .nv.callgraph             --------------------------
	.section	.nv.callgraph,"",@"SHT_CUDA_CALLGRAPH"
	.align	4
	.sectionentsize	8
	.align		4
        /*0000*/ 	.word	0x00000000
	.align		4
        /*0004*/ 	.word	0xffffffff
	.align		4
        /*0008*/ 	.word	0x00000000
	.align		4
        /*000c*/ 	.word	0xfffffffe
	.align		4
        /*0010*/ 	.word	0x00000000
	.align		4
        /*0014*/ 	.word	0xfffffffd
	.align		4
        /*0018*/ 	.word	0x00000000
	.align		4
        /*001c*/ 	.word	0xfffffffc


//--------------------- .text._Z18gpu_adder_parallelPfS_S_ --------------------------
	.section	.text._Z18gpu_adder_parallelPfS_S_,"ax",@progbits
	.align	128
        .global         _Z18gpu_adder_parallelPfS_S_
        .type           _Z18gpu_adder_parallelPfS_S_,@function
        .size           _Z18gpu_adder_parallelPfS_S_,(.L_x_7 - _Z18gpu_adder_parallelPfS_S_)
        .other          _Z18gpu_adder_parallelPfS_S_,@"STO_CUDA_ENTRY STV_DEFAULT"
_Z18gpu_adder_parallelPfS_S_:
.text._Z18gpu_adder_parallelPfS_S_:
[----:B------:R-:W-:Y:S01]  /*0000*/  LDC R1, c[0x0][0x37c] ;  /* 0x0000df00ff017b82 */ /* 0x000fe20000000800 */
[----:B------:R-:W0:Y:S07]  /*0010*/  S2R R0, SR_TID.X ;  /* 0x0000000000007919 */ /* 0x000e2e0000002100 */
[----:B------:R-:W0:Y:S01]  /*0020*/  S2UR UR6, SR_CTAID.X ;  /* 0x00000000000679c3 */ /* 0x000e220000002500 */
[----:B------:R-:W1:Y:S07]  /*0030*/  LDCU.64 UR4, c[0x0][0x358] ;  /* 0x00006b00ff0477ac */ /* 0x000e6e0008000a00 */
[----:B------:R-:W0:Y:S08]  /*0040*/  LDC R9, c[0x0][0x360] ;  /* 0x0000d800ff097b82 */ /* 0x000e300000000800 */
[----:B------:R-:W2:Y:S08]  /*0050*/  LDC.64 R2, c[0x0][0x388] ;  /* 0x0000e200ff027b82 */ /* 0x000eb00000000a00 */
[----:B------:R-:W3:Y:S01]  /*0060*/  LDC.64 R4, c[0x0][0x390] ;  /* 0x0000e400ff047b82 */ /* 0x000ee20000000a00 */
[----:B0-----:R-:W-:-:S07]  /*0070*/  IMAD R9, R9, UR6, R0 ;  /* 0x0000000609097c24 */ /* 0x001fce000f8e0200 */
[----:B------:R-:W0:Y:S01]  /*0080*/  LDC.64 R6, c[0x0][0x380] ;  /* 0x0000e000ff067b82 */ /* 0x000e220000000a00 */
[----:B--2---:R-:W-:-:S06]  /*0090*/  IMAD.WIDE R2, R9, 0x4, R2 ;  /* 0x0000000409027825 */ /* 0x004fcc00078e0202 */
[----:B-1----:R-:W2:Y:S01]  /*00a0*/  LDG.E R2, desc[UR4][R2.64] ;  /* 0x0000000402027981 */ /* 0x002ea2000c1e1900 */
[----:B---3--:R-:W-:-:S06]  /*00b0*/  IMAD.WIDE R4, R9, 0x4, R4 ;  /* 0x0000000409047825 */ /* 0x008fcc00078e0204 */
[----:B------:R-:W2:Y:S01]  /*00c0*/  LDG.E R5, desc[UR4][R4.64] ;  /* 0x0000000404057981 */ /* 0x000ea2000c1e1900 */
[----:B0-----:R-:W-:-:S04]  /*00d0*/  IMAD.WIDE R6, R9, 0x4, R6 ;  /* 0x0000000409067825 */ /* 0x001fc800078e0206 */
[----:B--2---:R-:W-:-:S05]  /*00e0*/  FADD R9, R2, R5 ;  /* 0x0000000502097221 */ /* 0x004fca0000000000 */
[----:B------:R-:W-:Y:S01]  /*00f0*/  STG.E desc[UR4][R6.64], R9 ;  /* 0x0000000906007986 */ /* 0x000fe2000c101904 */
[----:B------:R-:W-:Y:S05]  /*0100*/  EXIT ;  /* 0x000000000000794d */ /* 0x000fea0003800000 */
.L_x_0:
[----:B------:R-:W-:-:S00]  /*0110*/  BRA `(.L_x_0) ;  /* 0xfffffffc00fc7947 */ /* 0x000fc0000383ffff */
[----:B------:R-:W-:-:S00]  /*0120*/  NOP ;  /* 0x0000000000007918 */ /* 0x000fc00000000000 */
        /* <DEDUP_REMOVED lines=13> */
.L_x_7:


//--------------------- .text._Z9gpu_adderPfS_S_i --------------------------
	.section	.text._Z9gpu_adderPfS_S_i,"ax",@progbits
	.align	128
        .global         _Z9gpu_adderPfS_S_i
        .type           _Z9gpu_adderPfS_S_i,@function
        .size           _Z9gpu_adderPfS_S_i,(.L_x_8 - _Z9gpu_adderPfS_S_i)
        .other          _Z9gpu_adderPfS_S_i,@"STO_CUDA_ENTRY STV_DEFAULT"
_Z9gpu_adderPfS_S_i:
.text._Z9gpu_adderPfS_S_i:
[----:B------:R-:W-:Y:S08]  /*0000*/  LDC R1, c[0x0][0x37c] ;  /* 0x0000df00ff017b82 */ /* 0x000ff00000000800 */
[----:B------:R-:W0:Y:S02]  /*0010*/  LDC R2, c[0x0][0x398] ;  /* 0x0000e600ff027b82 */ /* 0x000e240000000800 */
[----:B0-----:R-:W-:-:S13]  /*0020*/  ISETP.GE.AND P0, PT, R2, 0x1, PT ;  /* 0x000000010200780c */ /* 0x001fda0003f06270 */
[----:B------:R-:W-:Y:S05]  /*0030*/  @!P0 EXIT ;  /* 0x000000000000894d */ /* 0x000fea0003800000 */
[C---:B------:R-:W-:Y:S01]  /*0040*/  ISETP.GE.U32.AND P1, PT, R2.reuse, 0x10, PT ;  /* 0x000000100200780c */ /* 0x040fe20003f26070 */
[----:B------:R-:W0:Y:S01]  /*0050*/  LDCU.64 UR10, c[0x0][0x358] ;  /* 0x00006b00ff0a77ac */ /* 0x000e220008000a00 */
[----:B------:R-:W-:Y:S01]  /*0060*/  LOP3.LUT R12, R2, 0xf, RZ, 0xc0, !PT ;  /* 0x0000000f020c7812 */ /* 0x000fe200078ec0ff */
[----:B------:R-:W-:-:S03]  /*0070*/  HFMA2 R0, -RZ, RZ, 0, 0 ;  /* 0x00000000ff007431 */ /* 0x000fc600000001ff */
[----:B------:R-:W-:-:S07]  /*0080*/  ISETP.NE.AND P0, PT, R12, RZ, PT ;  /* 0x000000ff0c00720c */ /* 0x000fce0003f05270 */
[----:B------:R-:W-:Y:S06]  /*0090*/  @!P1 BRA `(.L_x_1) ;  /* 0x0000000400789947 */ /* 0x000fec0003800000 */
[----:B------:R-:W1:Y:S01]  /*00a0*/  LDCU.128 UR12, c[0x0][0x380] ;  /* 0x00007000ff0c77ac */ /* 0x000e620008000c00 */
[----:B------:R-:W-:Y:S01]  /*00b0*/  LOP3.LUT R0, R2, 0x7ffffff0, RZ, 0xc0, !PT ;  /* 0x7ffffff002007812 */ /* 0x000fe200078ec0ff */
[----:B------:R-:W2:Y:S03]  /*00c0*/  LDCU.64 UR6, c[0x0][0x390] ;  /* 0x00007200ff0677ac */ /* 0x000ea60008000a00 */
[----:B------:R-:W-:Y:S01]  /*00d0*/  IADD3 R3, PT, PT, -R0, RZ, RZ ;  /* 0x000000ff00037210 */ /* 0x000fe20007ffe1ff */
[----:B-1----:R-:W-:Y:S02]  /*00e0*/  UIADD3 UR8, UP0, UPT, UR14, 0x20, URZ ;  /* 0x000000200e087890 */ /* 0x002fe4000ff1e0ff */
[----:B------:R-:W-:Y:S02]  /*00f0*/  UIADD3 UR4, UP2, UPT, UR12, 0x20, URZ ;  /* 0x000000200c047890 */ /* 0x000fe4000ff5e0ff */
[----:B--2---:R-:W-:-:S02]  /*0100*/  UIADD3 UR6, UP1, UPT, UR6, 0x20, URZ ;  /* 0x0000002006067890 */ /* 0x004fc4000ff3e0ff */
[----:B------:R-:W-:Y:S01]  /*0110*/  UIADD3.X UR9, UPT, UPT, URZ, UR15, URZ, UP0, !UPT ;  /* 0x0000000fff097290 */ /* 0x000fe200087fe4ff */
[----:B------:R-:W-:Y:S01]  /*0120*/  MOV R16, UR8 ;  /* 0x0000000800107c02 */ /* 0x000fe20008000f00 */
[----:B------:R-:W-:Y:S01]  /*0130*/  UIADD3.X UR5, UPT, UPT, URZ, UR13, URZ, UP2, !UPT ;  /* 0x0000000dff057290 */ /* 0x000fe200097fe4ff */
[----:B------:R-:W-:Y:S01]  /*0140*/  MOV R10, UR4 ;  /* 0x00000004000a7c02 */ /* 0x000fe20008000f00 */
[----:B------:R-:W-:Y:S01]  /*0150*/  UIADD3.X UR7, UPT, UPT, URZ, UR7, URZ, UP1, !UPT ;  /* 0x00000007ff077290 */ /* 0x000fe20008ffe4ff */
[----:B------:R-:W-:Y:S01]  /*0160*/  IMAD.U32 R11, RZ, RZ, UR6 ;  /* 0x00000006ff0b7e24 */ /* 0x000fe2000f8e00ff */
[----:B------:R-:W-:Y:S02]  /*0170*/  MOV R5, UR9 ;  /* 0x0000000900057c02 */ /* 0x000fe40008000f00 */
[----:B------:R-:W-:Y:S02]  /*0180*/  IMAD.U32 R13, RZ, RZ, UR5 ;  /* 0x00000005ff0d7e24 */ /* 0x000fe4000f8e00ff */
[----:B------:R-:W-:-:S07]  /*0190*/  MOV R14, UR7 ;  /* 0x00000007000e7c02 */ /* 0x000fce0008000f00 */
.L_x_2:
[----:B------:R-:W-:Y:S02]  /*01a0*/  MOV R4, R16 ;  /* 0x0000001000047202 */ /* 0x000fe40000000f00 */
[----:B------:R-:W-:Y:S02]  /*01b0*/  MOV R6, R11 ;  /* 0x0000000b00067202 */ /* 0x000fe40000000f00 */
[----:B------:R-:W-:Y:S01]  /*01c0*/  MOV R7, R14 ;  /* 0x0000000e00077202 */ /* 0x000fe20000000f00 */
[----:B0-2---:R-:W2:Y:S04]  /*01d0*/  LDG.E R8, desc[UR10][R4.64+-0x20] ;  /* 0xffffe00a04087981 */ /* 0x005ea8000c1e1900 */
[----:B------:R-:W2:Y:S02]  /*01e0*/  LDG.E R9, desc[UR10][R6.64+-0x20] ;  /* 0xffffe00a06097981 */ /* 0x000ea4000c1e1900 */
[----:B--2---:R-:W-:Y:S01]  /*01f0*/  FADD R11, R8, R9 ;  /* 0x00000009080b7221 */ /* 0x004fe20000000000 */
[----:B------:R-:W-:Y:S01]  /*0200*/  IMAD.MOV.U32 R8, RZ, RZ, R10 ;  /* 0x000000ffff087224 */ /* 0x000fe200078e000a */
[----:B------:R-:W-:-:S05]  /*0210*/  MOV R9, R13 ;  /* 0x0000000d00097202 */ /* 0x000fca0000000f00 */
[----:B------:R0:W-:Y:S04]  /*0220*/  STG.E desc[UR10][R8.64+-0x20], R11 ;  /* 0xffffe00b08007986 */ /* 0x0001e8000c10190a */
[----:B------:R-:W2:Y:S04]  /*0230*/  LDG.E R10, desc[UR10][R4.64+-0x1c] ;  /* 0xffffe40a040a7981 */ /* 0x000ea8000c1e1900 */
[----:B------:R-:W2:Y:S02]  /*0240*/  LDG.E R13, desc[UR10][R6.64+-0x1c] ;  /* 0xffffe40a060d7981 */ /* 0x000ea4000c1e1900 */
[----:B--2---:R-:W-:-:S05]  /*0250*/  FADD R13, R10, R13 ;  /* 0x0000000d0a0d7221 */ /* 0x004fca0000000000 */
[----:B------:R1:W-:Y:S04]  /*0260*/  STG.E desc[UR10][R8.64+-0x1c], R13 ;  /* 0xffffe40d08007986 */ /* 0x0003e8000c10190a */
[----:B------:R-:W2:Y:S04]  /*0270*/  LDG.E R10, desc[UR10][R4.64+-0x18] ;  /* 0xffffe80a040a7981 */ /* 0x000ea8000c1e1900 */
[----:B------:R-:W2:Y:S02]  /*0280*/  LDG.E R15, desc[UR10][R6.64+-0x18] ;  /* 0xffffe80a060f7981 */ /* 0x000ea4000c1e1900 */
[----:B--2---:R-:W-:-:S05]  /*0290*/  FADD R15, R10, R15 ;  /* 0x0000000f0a0f7221 */ /* 0x004fca0000000000 */
[----:B------:R2:W-:Y:S04]  /*02a0*/  STG.E desc[UR10][R8.64+-0x18], R15 ;  /* 0xffffe80f08007986 */ /* 0x0005e8000c10190a */
[----:B------:R-:W3:Y:S04]  /*02b0*/  LDG.E R10, desc[UR10][R4.64+-0x14] ;  /* 0xffffec0a040a7981 */ /* 0x000ee8000c1e1900 */
[----:B------:R-:W3:Y:S02]  /*02c0*/  LDG.E R17, desc[UR10][R6.64+-0x14] ;  /* 0xffffec0a06117981 */ /* 0x000ee4000c1e1900 */
[----:B---3--:R-:W-:-:S05]  /*02d0*/  FADD R17, R10, R17 ;  /* 0x000000110a117221 */ /* 0x008fca0000000000 */
[----:B------:R3:W-:Y:S04]  /*02e0*/  STG.E desc[UR10][R8.64+-0x14], R17 ;  /* 0xffffec1108007986 */ /* 0x0007e8000c10190a */
[----:B------:R-:W4:Y:S04]  /*02f0*/  LDG.E R10, desc[UR10][R4.64+-0x10] ;  /* 0xfffff00a040a7981 */ /* 0x000f28000c1e1900 */
[----:B0-----:R-:W4:Y:S02]  /*0300*/  LDG.E R11, desc[UR10][R6.64+-0x10] ;  /* 0xfffff00a060b7981 */ /* 0x001f24000c1e1900 */
[----:B----4-:R-:W-:-:S05]  /*0310*/  FADD R11, R10, R11 ;  /* 0x0000000b0a0b7221 */ /* 0x010fca0000000000 */
[----:B------:R0:W-:Y:S04]  /*0320*/  STG.E desc[UR10][R8.64+-0x10], R11 ;  /* 0xfffff00b08007986 */ /* 0x0001e8000c10190a */
[----:B------:R-:W4:Y:S04]  /*0330*/  LDG.E R10, desc[UR10][R4.64+-0xc] ;  /* 0xfffff40a040a7981 */ /* 0x000f28000c1e1900 */
[----:B-1----:R-:W4:Y:S02]  /*0340*/  LDG.E R13, desc[UR10][R6.64+-0xc] ;  /* 0xfffff40a060d7981 */ /* 0x002f24000c1e1900 */
[----:B----4-:R-:W-:-:S05]  /*0350*/  FADD R13, R10, R13 ;  /* 0x0000000d0a0d7221 */ /* 0x010fca0000000000 */
[----:B------:R1:W-:Y:S04]  /*0360*/  STG.E desc[UR10][R8.64+-0xc], R13 ;  /* 0xfffff40d08007986 */ /* 0x0003e8000c10190a */
[----:B------:R-:W4:Y:S04]  /*0370*/  LDG.E R10, desc[UR10][R4.64+-0x8] ;  /* 0xfffff80a040a7981 */ /* 0x000f28000c1e1900 */
[----:B--2---:R-:W4:Y:S02]  /*0380*/  LDG.E R15, desc[UR10][R6.64+-0x8] ;  /* 0xfffff80a060f7981 */ /* 0x004f24000c1e1900 */
[----:B----4-:R-:W-:-:S05]  /*0390*/  FADD R15, R10, R15 ;  /* 0x0000000f0a0f7221 */ /* 0x010fca0000000000 */
[----:B------:R2:W-:Y:S04]  /*03a0*/  STG.E desc[UR10][R8.64+-0x8], R15 ;  /* 0xfffff80f08007986 */ /* 0x0005e8000c10190a */
[----:B------:R-:W4:Y:S04]  /*03b0*/  LDG.E R10, desc[UR10][R4.64+-0x4] ;  /* 0xfffffc0a040a7981 */ /* 0x000f28000c1e1900 */
[----:B---3--:R-:W4:Y:S02]  /*03c0*/  LDG.E R17, desc[UR10][R6.64+-0x4] ;  /* 0xfffffc0a06117981 */ /* 0x008f24000c1e1900 */
[----:B----4-:R-:W-:-:S05]  /*03d0*/  FADD R17, R10, R17 ;  /* 0x000000110a117221 */ /* 0x010fca0000000000 */
        /* <DEDUP_REMOVED lines=26> */
[----:B--2---:R-:W4:Y:S01]  /*0580*/  LDG.E R15, desc[UR10][R6.64+0x18] ;  /* 0x0000180a060f7981 */ /* 0x004f22000c1e1900 */
[----:B------:R-:W-:Y:S01]  /*0590*/  IADD3 R3, PT, PT, R3, 0x10, RZ ;  /* 0x0000001003037810 */ /* 0x000fe20007ffe0ff */
[----:B----4-:R-:W-:-:S05]  /*05a0*/  FADD R15, R10, R15 ;  /* 0x0000000f0a0f7221 */ /* 0x010fca0000000000 */
[----:B------:R2:W-:Y:S04]  /*05b0*/  STG.E desc[UR10][R8.64+0x18], R15 ;  /* 0x0000180f08007986 */ /* 0x0005e8000c10190a */
[----:B------:R4:W5:Y:S04]  /*05c0*/  LDG.E R10, desc[UR10][R4.64+0x1c] ;  /* 0x00001c0a040a7981 */ /* 0x000968000c1e1900 */
[----:B---3--:R-:W5:Y:S01]  /*05d0*/  LDG.E R17, desc[UR10][R6.64+0x1c] ;  /* 0x00001c0a06117981 */ /* 0x008f62000c1e1900 */
[----:B------:R-:W-:Y:S02]  /*05e0*/  ISETP.NE.AND P1, PT, R3, RZ, PT ;  /* 0x000000ff0300720c */ /* 0x000fe40003f25270 */
[----:B0-----:R-:W-:-:S02]  /*05f0*/  IADD3 R11, P3, PT, R6, 0x40, RZ ;  /* 0x00000040060b7810 */ /* 0x001fc40007f7e0ff */
[----:B------:R-:W-:-:S03]  /*0600*/  IADD3 R16, P2, PT, R4, 0x40, RZ ;  /* 0x0000004004107810 */ /* 0x000fc60007f5e0ff */
[----:B------:R-:W-:Y:S01]  /*0610*/  IMAD.X R14, RZ, RZ, R7, P3 ;  /* 0x000000ffff0e7224 */ /* 0x000fe200018e0607 */
[----:B----4-:R-:W-:Y:S01]  /*0620*/  IADD3.X R5, PT, PT, RZ, R5, RZ, P2, !PT ;  /* 0x00000005ff057210 */ /* 0x010fe200017fe4ff */
[----:B-----5:R-:W-:Y:S01]  /*0630*/  FADD R17, R10, R17 ;  /* 0x000000110a117221 */ /* 0x020fe20000000000 */
[----:B------:R-:W-:-:S04]  /*0640*/  IADD3 R10, P4, PT, R8, 0x40, RZ ;  /* 0x00000040080a7810 */ /* 0x000fc80007f9e0ff */
[----:B------:R2:W-:Y:S01]  /*0650*/  STG.E desc[UR10][R8.64+0x1c], R17 ;  /* 0x00001c1108007986 */ /* 0x0005e2000c10190a */
[----:B-1----:R-:W-:Y:S01]  /*0660*/  IADD3.X R13, PT, PT, RZ, R9, RZ, P4, !PT ;  /* 0x00000009ff0d7210 */ /* 0x002fe200027fe4ff */
[----:B------:R-:W-:Y:S07]  /*0670*/  @P1 BRA `(.L_x_2) ;  /* 0xfffffff800c81947 */ /* 0x000fee000383ffff */
.L_x_1:
[----:B0-----:R-:W-:Y:S05]  /*0680*/  @!P0 EXIT ;  /* 0x000000000000894d */ /* 0x001fea0003800000 */
[----:B------:R-:W-:Y:S02]  /*0690*/  ISETP.GE.U32.AND P0, PT, R12, 0x8, PT ;  /* 0x000000080c00780c */ /* 0x000fe40003f06070 */
[----:B------:R-:W-:-:S04]  /*06a0*/  LOP3.LUT R14, R2, 0x7, RZ, 0xc0, !PT ;  /* 0x00000007020e7812 */ /* 0x000fc800078ec0ff */
[----:B------:R-:W-:-:S07]  /*06b0*/  ISETP.NE.AND P1, PT, R14, RZ, PT ;  /* 0x000000ff0e00720c */ /* 0x000fce0003f25270 */
[----:B------:R-:W-:Y:S06]  /*06c0*/  @!P0 BRA `(.L_x_3) ;  /* 0x00000000009c8947 */ /* 0x000fec0003800000 */
[----:B------:R-:W0:Y:S08]  /*06d0*/  LDC.64 R4, c[0x0][0x388] ;  /* 0x0000e200ff047b82 */ /* 0x000e300000000a00 */
[----:B------:R-:W1:Y:S08]  /*06e0*/  LDC.64 R6, c[0x0][0x390] ;  /* 0x0000e400ff067b82 */ /* 0x000e700000000a00 */
[----:B--2---:R-:W2:Y:S01]  /*06f0*/  LDC.64 R8, c[0x0][0x380] ;  /* 0x0000e000ff087b82 */ /* 0x004ea20000000a00 */
[----:B0-----:R-:W-:-:S05]  /*0700*/  IMAD.WIDE.U32 R4, R0, 0x4, R4 ;  /* 0x0000000400047825 */ /* 0x001fca00078e0004 */
[----:B------:R-:W3:Y:S01]  /*0710*/  LDG.E R3, desc[UR10][R4.64] ;  /* 0x0000000a04037981 */ /* 0x000ee2000c1e1900 */
[----:B-1----:R-:W-:-:S05]  /*0720*/  IMAD.WIDE.U32 R6, R0, 0x4, R6 ;  /* 0x0000000400067825 */ /* 0x002fca00078e0006 */
[----:B------:R-:W3:Y:S01]  /*0730*/  LDG.E R10, desc[UR10][R6.64] ;  /* 0x0000000a060a7981 */ /* 0x000ee2000c1e1900 */
[----:B--2---:R-:W-:-:S04]  /*0740*/  IMAD.WIDE.U32 R8, R0, 0x4, R8 ;  /* 0x0000000400087825 */ /* 0x004fc800078e0008 */
[----:B---3--:R-:W-:-:S05]  /*0750*/  FADD R3, R3, R10 ;  /* 0x0000000a03037221 */ /* 0x008fca0000000000 */
        /* <DEDUP_REMOVED lines=13> */
[----:B0-----:R-:W4:Y:S04]  /*0830*/  LDG.E R3, desc[UR10][R4.64+0x10] ;  /* 0x0000100a04037981 */ /* 0x001f28000c1e1900 */
[----:B------:R-:W4:Y:S02]  /*0840*/  LDG.E R10, desc[UR10][R6.64+0x10] ;  /* 0x0000100a060a7981 */ /* 0x000f24000c1e1900 */
        /* <DEDUP_REMOVED lines=10> */
[----:B------:R-:W2:Y:S04]  /*08f0*/  LDG.E R10, desc[UR10][R4.64+0x1c] ;  /* 0x00001c0a040a7981 */ /* 0x000ea8000c1e1900 */
[----:B---3--:R-:W2:Y:S01]  /*0900*/  LDG.E R15, desc[UR10][R6.64+0x1c] ;  /* 0x00001c0a060f7981 */ /* 0x008ea2000c1e1900 */
[----:B------:R-:W-:Y:S01]  /*0910*/  IADD3 R0, PT, PT, R0, 0x8, RZ ;  /* 0x0000000800007810 */ /* 0x000fe20007ffe0ff */
[----:B--2---:R-:W-:-:S05]  /*0920*/  FADD R15, R10, R15 ;  /* 0x0000000f0a0f7221 */ /* 0x004fca0000000000 */
[----:B------:R0:W-:Y:S02]  /*0930*/  STG.E desc[UR10][R8.64+0x1c], R15 ;  /* 0x00001c0f08007986 */ /* 0x0001e4000c10190a */
.L_x_3:
[----:B------:R-:W-:Y:S05]  /*0940*/  @!P1 EXIT ;  /* 0x000000000000994d */ /* 0x000fea0003800000 */
[----:B------:R-:W-:Y:S02]  /*0950*/  ISETP.GE.U32.AND P0, PT, R14, 0x4, PT ;  /* 0x000000040e00780c */ /* 0x000fe40003f06070 */
[----:B------:R-:W-:-:S04]  /*0960*/  LOP3.LUT R2, R2, 0x3, RZ, 0xc0, !PT ;  /* 0x0000000302027812 */ /* 0x000fc800078ec0ff */
[----:B------:R-:W-:-:S07]  /*0970*/  ISETP.NE.AND P1, PT, R2, RZ, PT ;  /* 0x000000ff0200720c */ /* 0x000fce0003f25270 */
[----:B------:R-:W-:Y:S06]  /*0980*/  @!P0 BRA `(.L_x_4) ;  /* 0x00000000005c8947 */ /* 0x000fec0003800000 */
[----:B------:R-:W1:Y:S08]  /*0990*/  LDC.64 R4, c[0x0][0x388] ;  /* 0x0000e200ff047b82 */ /* 0x000e700000000a00 */
[----:B------:R-:W3:Y:S08]  /*09a0*/  LDC.64 R6, c[0x0][0x390] ;  /* 0x0000e400ff067b82 */ /* 0x000ef00000000a00 */
[----:B0-2---:R-:W0:Y:S01]  /*09b0*/  LDC.64 R8, c[0x0][0x380] ;  /* 0x0000e000ff087b82 */ /* 0x005e220000000a00 */
[----:B-1----:R-:W-:-:S05]  /*09c0*/  IMAD.WIDE.U32 R4, R0, 0x4, R4 ;  /* 0x0000000400047825 */ /* 0x002fca00078e0004 */
[----:B------:R-:W2:Y:S01]  /*09d0*/  LDG.E R3, desc[UR10][R4.64] ;  /* 0x0000000a04037981 */ /* 0x000ea2000c1e1900 */
[----:B---3--:R-:W-:-:S05]  /*09e0*/  IMAD.WIDE.U32 R6, R0, 0x4, R6 ;  /* 0x0000000400067825 */ /* 0x008fca00078e0006 */
[----:B------:R-:W2:Y:S01]  /*09f0*/  LDG.E R10, desc[UR10][R6.64] ;  /* 0x0000000a060a7981 */ /* 0x000ea2000c1e1900 */
[----:B0-----:R-:W-:-:S04]  /*0a00*/  IMAD.WIDE.U32 R8, R0, 0x4, R8 ;  /* 0x0000000400087825 */ /* 0x001fc800078e0008 */
[----:B--2---:R-:W-:-:S05]  /*0a10*/  FADD R3, R3, R10 ;  /* 0x0000000a03037221 */ /* 0x004fca0000000000 */
        /* <DEDUP_REMOVED lines=9> */
[----:B------:R-:W2:Y:S04]  /*0ab0*/  LDG.E R10, desc[UR10][R4.64+0xc] ;  /* 0x00000c0a040a7981 */ /* 0x000ea8000c1e1900 */
[----:B------:R-:W2:Y:S01]  /*0ac0*/  LDG.E R15, desc[UR10][R6.64+0xc] ;  /* 0x00000c0a060f7981 */ /* 0x000ea2000c1e1900 */
[----:B------:R-:W-:Y:S01]  /*0ad0*/  IADD3 R0, PT, PT, R0, 0x4, RZ ;  /* 0x0000000400007810 */ /* 0x000fe20007ffe0ff */
[----:B--2---:R-:W-:-:S05]  /*0ae0*/  FADD R15, R10, R15 ;  /* 0x0000000f0a0f7221 */ /* 0x004fca0000000000 */
[----:B------:R1:W-:Y:S02]  /*0af0*/  STG.E desc[UR10][R8.64+0xc], R15 ;  /* 0x00000c0f08007986 */ /* 0x0003e4000c10190a */
.L_x_4:
[----:B------:R-:W-:Y:S05]  /*0b00*/  @!P1 EXIT ;  /* 0x000000000000994d */ /* 0x000fea0003800000 */
[----:B------:R-:W3:Y:S08]  /*0b10*/  LDC.64 R4, c[0x0][0x380] ;  /* 0x0000e000ff047b82 */ /* 0x000ef00000000a00 */
[----:B------:R-:W4:Y:S08]  /*0b20*/  LDC.64 R6, c[0x0][0x390] ;  /* 0x0000e400ff067b82 */ /* 0x000f300000000a00 */
[----:B012---:R-:W0:Y:S01]  /*0b30*/  LDC.64 R8, c[0x0][0x388] ;  /* 0x0000e200ff087b82 */ /* 0x007e220000000a00 */
[----:B---3--:R-:W-:-:S04]  /*0b40*/  IMAD.WIDE.U32 R4, R0, 0x4, R4 ;  /* 0x0000000400047825 */ /* 0x008fc800078e0004 */
[----:B------:R-:W-:Y:S01]  /*0b50*/  IMAD.MOV.U32 R10, RZ, RZ, R4 ;  /* 0x000000ffff0a7224 */ /* 0x000fe200078e0004 */
[----:B------:R-:W-:Y:S01]  /*0b60*/  MOV R13, R5 ;  /* 0x00000005000d7202 */ /* 0x000fe20000000f00 */
[----:B----4-:R-:W-:-:S05]  /*0b70*/  IMAD.WIDE.U32 R6, R0, 0x4, R6 ;  /* 0x0000000400067825 */ /* 0x010fca00078e0006 */
[----:B------:R-:W-:Y:S01]  /*0b80*/  MOV R11, R7 ;  /* 0x00000007000b7202 */ /* 0x000fe20000000f00 */
[----:B0-----:R-:W-:Y:S01]  /*0b90*/  IMAD.WIDE.U32 R8, R0, 0x4, R8 ;  /* 0x0000000400087825 */ /* 0x001fe200078e0008 */
[----:B------:R-:W-:-:S07]  /*0ba0*/  IADD3 R0, PT, PT, -R2, RZ, RZ ;  /* 0x000000ff02007210 */ /* 0x000fce0007ffe1ff */
.L_x_5:
[----:B0-----:R-:W-:Y:S01]  /*0bb0*/  IMAD.MOV.U32 R2, RZ, RZ, R8 ;  /* 0x000000ffff027224 */ /* 0x001fe200078e0008 */
[----:B------:R-:W-:Y:S02]  /*0bc0*/  MOV R5, R11 ;  /* 0x0000000b00057202 */ /* 0x000fe40000000f00 */
[----:B------:R-:W-:Y:S02]  /*0bd0*/  MOV R3, R9 ;  /* 0x0000000900037202 */ /* 0x000fe40000000f00 */
[----:B------:R-:W-:-:S03]  /*0be0*/  MOV R4, R6 ;  /* 0x0000000600047202 */ /* 0x000fc60000000f00 */
[----:B------:R0:W2:Y:S04]  /*0bf0*/  LDG.E R2, desc[UR10][R2.64] ;  /* 0x0000000a02027981 */ /* 0x0000a8000c1e1900 */
[----:B------:R-:W2:Y:S01]  /*0c00*/  LDG.E R5, desc[UR10][R4.64] ;  /* 0x0000000a04057981 */ /* 0x000ea2000c1e1900 */
[----:B------:R-:W-:Y:S02]  /*0c10*/  IADD3 R0, PT, PT, R0, 0x1, RZ ;  /* 0x0000000100007810 */ /* 0x000fe40007ffe0ff */
[----:B------:R-:W-:Y:S02]  /*0c20*/  IADD3 R6, P2, PT, R6, 0x4, RZ ;  /* 0x0000000406067810 */ /* 0x000fe40007f5e0ff */
[----:B------:R-:W-:Y:S01]  /*0c30*/  ISETP.NE.AND P0, PT, R0, RZ, PT ;  /* 0x000000ff0000720c */ /* 0x000fe20003f05270 */
[----:B0-----:R-:W-:Y:S01]  /*0c40*/  IMAD.MOV.U32 R3, RZ, RZ, R13 ;  /* 0x000000ffff037224 */ /* 0x001fe200078e000d */
[----:B------:R-:W-:-:S02]  /*0c50*/  IADD3 R8, P3, PT, R8, 0x4, RZ ;  /* 0x0000000408087810 */ /* 0x000fc40007f7e0ff */
[----:B------:R-:W-:Y:S02]  /*0c60*/  IADD3.X R11, PT, PT, RZ, R11, RZ, P2, !PT ;  /* 0x0000000bff0b7210 */ /* 0x000fe400017fe4ff */
[----:B------:R-:W-:Y:S01]  /*0c70*/  IADD3.X R9, PT, PT, RZ, R9, RZ, P3, !PT ;  /* 0x00000009ff097210 */ /* 0x000fe20001ffe4ff */
[----:B--2---:R-:W-:Y:S01]  /*0c80*/  FADD R7, R2, R5 ;  /* 0x0000000502077221 */ /* 0x004fe20000000000 */
[----:B------:R-:W-:Y:S02]  /*0c90*/  MOV R2, R10 ;  /* 0x0000000a00027202 */ /* 0x000fe40000000f00 */
[----:B------:R-:W-:-:S03]  /*0ca0*/  IADD3 R10, P1, PT, R10, 0x4, RZ ;  /* 0x000000040a0a7810 */ /* 0x000fc60007f3e0ff */
[----:B------:R0:W-:Y:S01]  /*0cb0*/  STG.E desc[UR10][R2.64], R7 ;  /* 0x0000000702007986 */ /* 0x0001e2000c10190a */
[----:B------:R-:W-:Y:S01]  /*0cc0*/  IADD3.X R13, PT, PT, RZ, R13, RZ, P1, !PT ;  /* 0x0000000dff0d7210 */ /* 0x000fe20000ffe4ff */
[----:B------:R-:W-:Y:S08]  /*0cd0*/  @P0 BRA `(.L_x_5) ;  /* 0xfffffffc00b40947 */ /* 0x000ff0000383ffff */
[----:B------:R-:W-:Y:S05]  /*0ce0*/  EXIT ;  /* 0x000000000000794d */ /* 0x000fea0003800000 */
.L_x_6:
        /* <DEDUP_REMOVED lines=9> */
.L_x_8:


//--------------------- .nv.shared.reserved.0     --------------------------
	.section	.nv.shared.reserved.0,"aw",@nobits
	.weak		__nv_reservedSMEM_offset_0_alias
	.size		__nv_reservedSMEM_offset_0_alias, 0, 64
	.other		__nv_reservedSMEM_offset_0_alias,@"STO_CUDA_RESERVED_SHARED STV_DEFAULT"
__nv_reservedSMEM_offset_0_alias:
	.zero		0
	.zero		64


//--------------------- .nv.constant0._Z18gpu_adder_parallelPfS_S_ --------------------------
	.section	.nv.constant0._Z18gpu_adder_parallelPfS_S_,"a",@progbits
	.sectionflags	@""
	.align	4
.nv.constant0._Z18gpu_adder_parallelPfS_S_:
	.zero		920


//--------------------- .nv.constant0._Z9gpu_adderPfS_S_i --------------------------
	.section	.nv.constant0._Z9gpu_adderPfS_S_i,"a",@progbits
	.sectionflags	@""
	.align	4
.nv.constant0._Z9gpu_adderPfS_S_i:
	.zero		924


//--------------------- SYMBOLS --------------------------

	.type		.nv.reservedSmem.offset0,@object
	.size		.nv.reservedSmem.offset0,0x4
